//
// Generated by NVIDIA NVVM Compiler
//
// Compiler Build ID: CL-36424714
// Cuda compilation tools, release 13.0, V13.0.88
// Based on NVVM 20.0.0
//

.version 9.0
.target sm_100
.address_size 64

	// .globl	_Z16printThreadIndexPiii
.extern .func  (.param .b32 func_retval0) vprintf
(
	.param .b64 vprintf_param_0,
	.param .b64 vprintf_param_1
)
;
.global .align 1 .b8 $str[81] = {116, 104, 114, 101, 97, 100, 95, 105, 100, 32, 40, 37, 100, 44, 37, 100, 41, 32, 98, 108, 111, 99, 107, 95, 105, 100, 32, 40, 37, 100, 44, 37, 100, 41, 32, 99, 111, 111, 114, 100, 105, 110, 97, 116, 101, 32, 40, 37, 100, 44, 37, 100, 41, 32, 103, 108, 111, 98, 97, 108, 32, 105, 110, 100, 101, 120, 32, 37, 50, 100, 32, 105, 118, 97, 108, 32, 37, 50, 100, 10};

.visible .entry _Z16printThreadIndexPiii(
	.param .u64 .ptr .align 1 _Z16printThreadIndexPiii_param_0,
	.param .u32 _Z16printThreadIndexPiii_param_1,
	.param .u32 _Z16printThreadIndexPiii_param_2
)
{
	.local .align 16 .b8 	__local_depot0[32];
	.reg .b64 	%SP;
	.reg .b64 	%SPL;
	.reg .b32 	%r<14>;
	.reg .b64 	%rd<9>;

	mov.u64 	%SPL, __local_depot0;
	cvta.local.u64 	%SP, %SPL;
	ld.param.u64 	%rd1, [_Z16printThreadIndexPiii_param_0];
	ld.param.u32 	%r1, [_Z16printThreadIndexPiii_param_1];
	cvta.to.global.u64 	%rd2, %rd1;
	add.u64 	%rd3, %SP, 0;
	add.u64 	%rd4, %SPL, 0;
	mov.u32 	%r2, %tid.x;
	mov.u32 	%r3, %ctaid.x;
	mov.u32 	%r4, %ntid.x;
	mad.lo.s32 	%r5, %r3, %r4, %r2;
	mov.u32 	%r6, %tid.y;
	mov.u32 	%r7, %ctaid.y;
	mov.u32 	%r8, %ntid.y;
	mad.lo.s32 	%r9, %r7, %r8, %r6;
	mad.lo.s32 	%r10, %r1, %r9, %r5;
	mul.wide.u32 	%rd5, %r10, 4;
	add.s64 	%rd6, %rd2, %rd5;
	ld.global.u32 	%r11, [%rd6];
	st.local.v4.u32 	[%rd4], {%r2, %r6, %r3, %r7};
	st.local.v4.u32 	[%rd4+16], {%r5, %r9, %r10, %r11};
	mov.u64 	%rd7, $str;
	cvta.global.u64 	%rd8, %rd7;
	{ // callseq 0, 0
	.param .b64 param0;
	st.param.b64 	[param0], %rd8;
	.param .b64 param1;
	st.param.b64 	[param1], %rd3;
	.param .b32 retval0;
	call.uni (retval0), 
	vprintf, 
	(
	param0, 
	param1
	);
	ld.param.b32 	%r12, [retval0];
	} // callseq 0
	ret;

}
	// .globl	_Z16sumMatrixOnGPU2DPfS_S_ii
.visible .entry _Z16sumMatrixOnGPU2DPfS_S_ii(
	.param .u64 .ptr .align 1 _Z16sumMatrixOnGPU2DPfS_S_ii_param_0,
	.param .u64 .ptr .align 1 _Z16sumMatrixOnGPU2DPfS_S_ii_param_1,
	.param .u64 .ptr .align 1 _Z16sumMatrixOnGPU2DPfS_S_ii_param_2,
	.param .u32 _Z16sumMatrixOnGPU2DPfS_S_ii_param_3,
	.param .u32 _Z16sumMatrixOnGPU2DPfS_S_ii_param_4
)
{
	.reg .pred 	%p<4>;
	.reg .b32 	%r<14>;
	.reg .b32 	%f<4>;
	.reg .b64 	%rd<11>;

	ld.param.u64 	%rd1, [_Z16sumMatrixOnGPU2DPfS_S_ii_param_0];
	ld.param.u64 	%rd2, [_Z16sumMatrixOnGPU2DPfS_S_ii_param_1];
	ld.param.u64 	%rd3, [_Z16sumMatrixOnGPU2DPfS_S_ii_param_2];
	ld.param.u32 	%r2, [_Z16sumMatrixOnGPU2DPfS_S_ii_param_3];
	ld.param.u32 	%r3, [_Z16sumMatrixOnGPU2DPfS_S_ii_param_4];
	mov.u32 	%r5, %tid.x;
	mov.u32 	%r6, %ctaid.x;
	mov.u32 	%r7, %ntid.x;
	mad.lo.s32 	%r8, %r6, %r7, %r5;
	mov.u32 	%r9, %tid.y;
	mov.u32 	%r10, %ctaid.y;
	mov.u32 	%r11, %ntid.y;
	mad.lo.s32 	%r12, %r10, %r11, %r9;
	mad.lo.s32 	%r1, %r2, %r12, %r8;
	setp.ge.u32 	%p1, %r8, %r2;
	setp.ge.u32 	%p2, %r12, %r3;
	or.pred  	%p3, %p1, %p2;
	@%p3 bra 	$L__BB1_2;
	cvta.to.global.u64 	%rd4, %rd1;
	cvta.to.global.u64 	%rd5, %rd2;
	cvta.to.global.u64 	%rd6, %rd3;
	mul.wide.u32 	%rd7, %r1, 4;
	add.s64 	%rd8, %rd4, %rd7;
	ld.global.f32 	%f1, [%rd8];
	add.s64 	%rd9, %rd5, %rd7;
	ld.global.f32 	%f2, [%rd9];
	add.f32 	%f3, %f1, %f2;
	add.s64 	%rd10, %rd6, %rd7;
	st.global.f32 	[%rd10], %f3;
$L__BB1_2:
	ret;

}


// ===== COMPILED SASS (sm_100) =====

	.target	sm_100

	.elftype	@"ET_EXEC"


//--------------------- .note.nv.tkinfo           --------------------------
	.section	.note.nv.tkinfo,"",@"SHT_NOTE"
	.sectionflags	@"SHF_NOTE_NV_TKINFO"
	.tkinfo
        /*0018*/ 	.word	0x00000002
        /*0030*/ 	.string	""
        /*0030*/ 	.string	"ptxas"
        /*0030*/ 	.string	"Cuda compilation tools, release 13.0, V13.0.88"
        /*0030*/ 	.string	"Build cuda_13.0.r13.0/compiler.36424714_0"
        /*0030*/ 	.string	"-arch sm_100 -m 64 "



//--------------------- .note.nv.cuinfo           --------------------------
	.section	.note.nv.cuinfo,"",@"SHT_NOTE"
	.sectionflags	@"SHF_NOTE_NV_CUINFO"
        /*0018*/ 	.short	0x0002
        /*001a*/ 	.short	0x0064
        /*001c*/ 	.short	0x0082
	.zero		2


//--------------------- .nv.info                  --------------------------
	.section	.nv.info,"",@"SHT_CUDA_INFO"
	.align	4


	//----- nvinfo : EIATTR_REGCOUNT
	.align		4
        /*0000*/ 	.byte	0x04, 0x2f
        /*0002*/ 	.short	(.L_2 - .L_1)
	.align		4
.L_1:
        /*0004*/ 	.word	index@(_Z16printThreadIndexPiii)
        /*0008*/ 	.word	0x00000018


	//----- nvinfo : EIATTR_FRAME_SIZE
	.align		4
.L_2:
        /*000c*/ 	.byte	0x04, 0x11
        /*000e*/ 	.short	(.L_4 - .L_3)
	.align		4
.L_3:
        /*0010*/ 	.word	index@(_Z16printThreadIndexPiii)
        /*0014*/ 	.word	0x00000020


	//----- nvinfo : EIATTR_REGCOUNT
	.align		4
.L_4:
        /*0018*/ 	.byte	0x04, 0x2f
        /*001a*/ 	.short	(.L_6 - .L_5)
	.align		4
.L_5:
        /*001c*/ 	.word	index@(_Z16sumMatrixOnGPU2DPfS_S_ii)
        /*0020*/ 	.word	0x0000000c


	//----- nvinfo : EIATTR_FRAME_SIZE
	.align		4
.L_6:
        /*0024*/ 	.byte	0x04, 0x11
        /*0026*/ 	.short	(.L_8 - .L_7)
	.align		4
.L_7:
        /*0028*/ 	.word	index@(_Z16sumMatrixOnGPU2DPfS_S_ii)
        /*002c*/ 	.word	0x00000000


	//----- nvinfo : EIATTR_MIN_STACK_SIZE
	.align		4
.L_8:
        /*0030*/ 	.byte	0x04, 0x12
        /*0032*/ 	.short	(.L_10 - .L_9)
	.align		4
.L_9:
        /*0034*/ 	.word	index@(_Z16sumMatrixOnGPU2DPfS_S_ii)
        /*0038*/ 	.word	0x00000000


	//----- nvinfo : EIATTR_MIN_STACK_SIZE
	.align		4
.L_10:
        /*003c*/ 	.byte	0x04, 0x12
        /*003e*/ 	.short	(.L_12 - .L_11)
	.align		4
.L_11:
        /*0040*/ 	.word	index@(_Z16printThreadIndexPiii)
        /*0044*/ 	.word	0x00000020
.L_12:


//--------------------- .nv.compat                --------------------------
	.section	.nv.compat,"",@"SHT_CUDA_COMPAT_INFO"
	.align	4
        /*0000*/ 	.byte	0x02, 0x09, 0x00, 0x00, 0x02, 0x02, 0x01, 0x00, 0x02, 0x05, 0x05, 0x00, 0x03, 0x07, 0x01, 0x01
        /*0010*/ 	.byte	0x02, 0x03, 0x00, 0x00, 0x02, 0x06, 0x01, 0x00, 0x04, 0x0b, 0x08, 0x00, 0x09, 0x00, 0x00, 0x00
        /*0020*/ 	.byte	0x00, 0x00, 0x00, 0x00


//--------------------- .nv.info._Z16sumMatrixOnGPU2DPfS_S_ii --------------------------
	.section	.nv.info._Z16sumMatrixOnGPU2DPfS_S_ii,"",@"SHT_CUDA_INFO"
	.sectionflags	@""
	.align	4


	//----- nvinfo : EIATTR_CUDA_API_VERSION
	.align		4
        /*0000*/ 	.byte	0x04, 0x37
        /*0002*/ 	.short	(.L_14 - .L_13)
.L_13:
        /*0004*/ 	.word	0x00000082


	//----- nvinfo : EIATTR_KPARAM_INFO
	.align		4
.L_14:
        /*0008*/ 	.byte	0x04, 0x17
        /*000a*/ 	.short	(.L_16 - .L_15)
.L_15:
        /*000c*/ 	.word	0x00000000
        /*0010*/ 	.short	0x0004
        /*0012*/ 	.short	0x001c
        /*0014*/ 	.byte	0x00, 0xf0, 0x11, 0x00


	//----- nvinfo : EIATTR_KPARAM_INFO
	.align		4
.L_16:
        /*0018*/ 	.byte	0x04, 0x17
        /*001a*/ 	.short	(.L_18 - .L_17)
.L_17:
        /*001c*/ 	.word	0x00000000
        /*0020*/ 	.short	0x0003
        /*0022*/ 	.short	0x0018
        /*0024*/ 	.byte	0x00, 0xf0, 0x11, 0x00


	//----- nvinfo : EIATTR_KPARAM_INFO
	.align		4
.L_18:
        /*0028*/ 	.byte	0x04, 0x17
        /*002a*/ 	.short	(.L_20 - .L_19)
.L_19:
        /*002c*/ 	.word	0x00000000
        /*0030*/ 	.short	0x0002
        /*0032*/ 	.short	0x0010
        /*0034*/ 	.byte	0x00, 0xf5, 0x21, 0x00


	//----- nvinfo : EIATTR_KPARAM_INFO
	.align		4
.L_20:
        /*0038*/ 	.byte	0x04, 0x17
        /*003a*/ 	.short	(.L_22 - .L_21)
.L_21:
        /*003c*/ 	.word	0x00000000
        /*0040*/ 	.short	0x0001
        /*0042*/ 	.short	0x0008
        /*0044*/ 	.byte	0x00, 0xf5, 0x21, 0x00


	//----- nvinfo : EIATTR_KPARAM_INFO
	.align		4
.L_22:
        /*0048*/ 	.byte	0x04, 0x17
        /*004a*/ 	.short	(.L_24 - .L_23)
.L_23:
        /*004c*/ 	.word	0x00000000
        /*0050*/ 	.short	0x0000
        /*0052*/ 	.short	0x0000
        /*0054*/ 	.byte	0x00, 0xf5, 0x21, 0x00


	//----- nvinfo : EIATTR_SPARSE_MMA_MASK
	.align		4
.L_24:
        /*0058*/ 	.byte	0x03, 0x50
        /*005a*/ 	.short	0x0000


	//----- nvinfo : EIATTR_MAXREG_COUNT
	.align		4
        /*005c*/ 	.byte	0x03, 0x1b
        /*005e*/ 	.short	0x00ff


	//----- nvinfo : EIATTR_MERCURY_ISA_VERSION
	.align		4
        /*0060*/ 	.byte	0x03, 0x5f
        /*0062*/ 	.short	0x0101


	//----- nvinfo : EIATTR_VRC_CTA_INIT_COUNT
	.align		4
        /*0064*/ 	.byte	0x02, 0x4a
	.zero		1
	.zero		1


	//----- nvinfo : EIATTR_EXIT_INSTR_OFFSETS
	.align		4
        /*0068*/ 	.byte	0x04, 0x1c
        /*006a*/ 	.short	(.L_26 - .L_25)


	//   ....[0]....
.L_25:
        /*006c*/ 	.word	0x000000d0


	//   ....[1]....
        /*0070*/ 	.word	0x00000190


	//----- nvinfo : EIATTR_CBANK_PARAM_SIZE
	.align		4
.L_26:
        /*0074*/ 	.byte	0x03, 0x19
        /*0076*/ 	.short	0x0020


	//----- nvinfo : EIATTR_PARAM_CBANK
	.align		4
        /*0078*/ 	.byte	0x04, 0x0a
        /*007a*/ 	.short	(.L_28 - .L_27)
	.align		4
.L_27:
        /*007c*/ 	.word	index@(.nv.constant0._Z16sumMatrixOnGPU2DPfS_S_ii)
        /*0080*/ 	.short	0x0380
        /*0082*/ 	.short	0x0020


	//----- nvinfo : EIATTR_SW_WAR
	.align		4
.L_28:
        /*0084*/ 	.byte	0x04, 0x36
        /*0086*/ 	.short	(.L_30 - .L_29)
.L_29:
        /*0088*/ 	.word	0x00000008
.L_30:


//--------------------- .nv.info._Z16printThreadIndexPiii --------------------------
	.section	.nv.info._Z16printThreadIndexPiii,"",@"SHT_CUDA_INFO"
	.sectionflags	@""
	.align	4


	//----- nvinfo : EIATTR_CUDA_API_VERSION
	.align		4
        /*0000*/ 	.byte	0x04, 0x37
        /*0002*/ 	.short	(.L_32 - .L_31)
.L_31:
        /*0004*/ 	.word	0x00000082


	//----- nvinfo : EIATTR_KPARAM_INFO
	.align		4
.L_32:
        /*0008*/ 	.byte	0x04, 0x17
        /*000a*/ 	.short	(.L_34 - .L_33)
.L_33:
        /*000c*/ 	.word	0x00000000
        /*0010*/ 	.short	0x0002
        /*0012*/ 	.short	0x000c
        /*0014*/ 	.byte	0x00, 0xf0, 0x11, 0x00


	//----- nvinfo : EIATTR_KPARAM_INFO
	.align		4
.L_34:
        /*0018*/ 	.byte	0x04, 0x17
        /*001a*/ 	.short	(.L_36 - .L_35)
.L_35:
        /*001c*/ 	.word	0x00000000
        /*0020*/ 	.short	0x0001
        /*0022*/ 	.short	0x0008
        /*0024*/ 	.byte	0x00, 0xf0, 0x11, 0x00


	//----- nvinfo : EIATTR_KPARAM_INFO
	.align		4
.L_36:
        /*0028*/ 	.byte	0x04, 0x17
        /*002a*/ 	.short	(.L_38 - .L_37)
.L_37:
        /*002c*/ 	.word	0x00000000
        /*0030*/ 	.short	0x0000
        /*0032*/ 	.short	0x0000
        /*0034*/ 	.byte	0x00, 0xf5, 0x21, 0x00


	//----- nvinfo : EIATTR_SPARSE_MMA_MASK
	.align		4
.L_38:
        /*0038*/ 	.byte	0x03, 0x50
        /*003a*/ 	.short	0x0000


	//----- nvinfo : EIATTR_MAXREG_COUNT
	.align		4
        /*003c*/ 	.byte	0x03, 0x1b
        /*003e*/ 	.short	0x00ff


	//----- nvinfo : EIATTR_EXTERNS
	.align		4
        /*0040*/ 	.byte	0x04, 0x0f
        /*0042*/ 	.short	(.L_40 - .L_39)


	//   ....[0]....
	.align		4
.L_39:
        /*0044*/ 	.word	index@(vprintf)


	//----- nvinfo : EIATTR_MERCURY_ISA_VERSION
	.align		4
.L_40:
        /*0048*/ 	.byte	0x03, 0x5f
        /*004a*/ 	.short	0x0101


	//----- nvinfo : EIATTR_VRC_CTA_INIT_COUNT
	.align		4
        /*004c*/ 	.byte	0x02, 0x4a
	.zero		1
	.zero		1


	//----- nvinfo : EIATTR_SYSCALL_OFFSETS
	.align		4
        /*0050*/ 	.byte	0x04, 0x46
        /*0052*/ 	.short	(.L_42 - .L_41)


	//   ....[0]....
.L_41:
        /*0054*/ 	.word	0x000001c0


	//----- nvinfo : EIATTR_EXIT_INSTR_OFFSETS
	.align		4
.L_42:
        /*0058*/ 	.byte	0x04, 0x1c
        /*005a*/ 	.short	(.L_44 - .L_43)


	//   ....[0]....
.L_43:
        /*005c*/ 	.word	0x000001d0


	//----- nvinfo : EIATTR_CBANK_PARAM_SIZE
	.align		4
.L_44:
        /*0060*/ 	.byte	0x03, 0x19
        /*0062*/ 	.short	0x0010


	//----- nvinfo : EIATTR_PARAM_CBANK
	.align		4
        /*0064*/ 	.byte	0x04, 0x0a
        /*0066*/ 	.short	(.L_46 - .L_45)
	.align		4
.L_45:
        /*0068*/ 	.word	index@(.nv.constant0._Z16printThreadIndexPiii)
        /*006c*/ 	.short	0x0380
        /*006e*/ 	.short	0x0010


	//----- nvinfo : EIATTR_SW_WAR
	.align		4
.L_46:
        /*0070*/ 	.byte	0x04, 0x36
        /*0072*/ 	.short	(.L_48 - .L_47)
.L_47:
        /*0074*/ 	.word	0x00000008
.L_48:


//--------------------- .nv.callgraph             --------------------------
	.section	.nv.callgraph,"",@"SHT_CUDA_CALLGRAPH"
	.align	4
	.sectionentsize	8
	.align		4
        /*0000*/ 	.word	0x00000000
	.align		4
        /*0004*/ 	.word	0xffffffff
	.align		4
        /*0008*/ 	.word	index@(_Z16printThreadIndexPiii)
	.align		4
        /*000c*/ 	.word	index@(vprintf)
	.align		4
        /*0010*/ 	.word	0x00000000
	.align		4
        /*0014*/ 	.word	0xfffffffe
	.align		4
        /*0018*/ 	.word	0x00000000
	.align		4
        /*001c*/ 	.word	0xfffffffd
	.align		4
        /*0020*/ 	.word	0x00000000
	.align		4
        /*0024*/ 	.word	0xfffffffc


//--------------------- .nv.constant4             --------------------------
	.section	.nv.constant4,"a",@progbits
	.align	8
	.align		8
.nv.constant4:
        /*0000*/ 	.dword	$str
	.align		8
        /*0008*/ 	.dword	vprintf


//--------------------- .text._Z16sumMatrixOnGPU2DPfS_S_ii --------------------------
	.section	.text._Z16sumMatrixOnGPU2DPfS_S_ii,"ax",@progbits
	.align	128
        .global         _Z16sumMatrixOnGPU2DPfS_S_ii
        .type           _Z16sumMatrixOnGPU2DPfS_S_ii,@function
        .size           _Z16sumMatrixOnGPU2DPfS_S_ii,(.L_x_3 - _Z16sumMatrixOnGPU2DPfS_S_ii)
        .other          _Z16sumMatrixOnGPU2DPfS_S_ii,@"STO_CUDA_ENTRY STV_DEFAULT"
_Z16sumMatrixOnGPU2DPfS_S_ii:
.text._Z16sumMatrixOnGPU2DPfS_S_ii:
[----:B------:R-:W-:Y:S01]  /*0000*/  LDC R1, c[0x0][0x37c] ;  /* 0x0000df00ff017b82 */ /* 0x000fe20000000800 */
[----:B------:R-:W0:Y:S07]  /*0010*/  S2R R3, SR_TID.Y ;  /* 0x0000000000037919 */ /* 0x000e2e0000002200 */
[----:B------:R-:W1:Y:S01]  /*0020*/  LDC R5, c[0x0][0x360] ;  /* 0x0000d800ff057b82 */ /* 0x000e620000000800 */
[----:B------:R-:W2:Y:S01]  /*0030*/  LDCU.64 UR6, c[0x0][0x398] ;  /* 0x00007300ff0677ac */ /* 0x000ea20008000a00 */
[----:B------:R-:W1:Y:S06]  /*0040*/  S2R R0, SR_TID.X ;  /* 0x0000000000007919 */ /* 0x000e6c0000002100 */
[----:B------:R-:W0:Y:S08]  /*0050*/  S2UR UR5, SR_CTAID.Y ;  /* 0x00000000000579c3 */ /* 0x000e300000002600 */
[----:B------:R-:W0:Y:S08]  /*0060*/  LDC R2, c[0x0][0x364] ;  /* 0x0000d900ff027b82 */ /* 0x000e300000000800 */
[----:B------:R-:W1:Y:S01]  /*0070*/  S2UR UR4, SR_CTAID.X ;  /* 0x00000000000479c3 */ /* 0x000e620000002500 */
[----:B0-----:R-:W-:-:S05]  /*0080*/  IMAD R3, R2, UR5, R3 ;  /* 0x0000000502037c24 */ /* 0x001fca000f8e0203 */
[----:B--2---:R-:W-:Y:S01]  /*0090*/  ISETP.GE.U32.AND P0, PT, R3, UR7, PT ;  /* 0x0000000703007c0c */ /* 0x004fe2000bf06070 */
[----:B-1----:R-:W-:-:S04]  /*00a0*/  IMAD R0, R5, UR4, R0 ;  /* 0x0000000405007c24 */ /* 0x002fc8000f8e0200 */
[----:B------:R-:W-:Y:S01]  /*00b0*/  IMAD R9, R3, UR6, R0 ;  /* 0x0000000603097c24 */ /* 0x000fe2000f8e0200 */
[----:B------:R-:W-:-:S13]  /*00c0*/  ISETP.GE.U32.OR P0, PT, R0, UR6, P0 ;  /* 0x0000000600007c0c */ /* 0x000fda0008706470 */
[----:B------:R-:W-:Y:S05]  /*00d0*/  @P0 EXIT ;  /* 0x000000000000094d */ /* 0x000fea0003800000 */
[----:B------:R-:W0:Y:S01]  /*00e0*/  LDC.64 R2, c[0x0][0x380] ;  /* 0x0000e000ff027b82 */ /* 0x000e220000000a00 */
[----:B------:R-:W1:Y:S07]  /*00f0*/  LDCU.64 UR4, c[0x0][0x358] ;  /* 0x00006b00ff0477ac */ /* 0x000e6e0008000a00 */
[----:B------:R-:W2:Y:S08]  /*0100*/  LDC.64 R4, c[0x0][0x388] ;  /* 0x0000e200ff047b82 */ /* 0x000eb00000000a00 */
[----:B------:R-:W3:Y:S01]  /*0110*/  LDC.64 R6, c[0x0][0x390] ;  /* 0x0000e400ff067b82 */ /* 0x000ee20000000a00 */
[----:B0-----:R-:W-:-:S06]  /*0120*/  IMAD.WIDE.U32 R2, R9, 0x4, R2 ;  /* 0x0000000409027825 */ /* 0x001fcc00078e0002 */
[----:B-1----:R-:W4:Y:S01]  /*0130*/  LDG.E R2, desc[UR4][R2.64] ;  /* 0x0000000402027981 */ /* 0x002f22000c1e1900 */
[----:B--2---:R-:W-:-:S06]  /*0140*/  IMAD.WIDE.U32 R4, R9, 0x4, R4 ;  /* 0x0000000409047825 */ /* 0x004fcc00078e0004 */
[----:B------:R-:W4:Y:S01]  /*0150*/  LDG.E R5, desc[UR4][R4.64] ;  /* 0x0000000404057981 */ /* 0x000f22000c1e1900 */
[----:B---3--:R-:W-:-:S04]  /*0160*/  IMAD.WIDE.U32 R6, R9, 0x4, R6 ;  /* 0x0000000409067825 */ /* 0x008fc800078e0006 */
[----:B----4-:R-:W-:-:S05]  /*0170*/  FADD R9, R2, R5 ;  /* 0x0000000502097221 */ /* 0x010fca0000000000 */
[----:B------:R-:W-:Y:S01]  /*0180*/  STG.E desc[UR4][R6.64], R9 ;  /* 0x0000000906007986 */ /* 0x000fe2000c101904 */
[----:B------:R-:W-:Y:S05]  /*0190*/  EXIT ;  /* 0x000000000000794d */ /* 0x000fea0003800000 */
.L_x_0:
[----:B------:R-:W-:-:S00]  /*01a0*/  BRA `(.L_x_0) ;  /* 0xfffffffc00fc7947 */ /* 0x000fc0000383ffff */
[----:B------:R-:W-:-:S00]  /*01b0*/  NOP ;  /* 0x0000000000007918 */ /* 0x000fc00000000000 */
        /* <DEDUP_REMOVED lines=12> */
.L_x_3:


//--------------------- .text._Z16printThreadIndexPiii --------------------------
	.section	.text._Z16printThreadIndexPiii,"ax",@progbits
	.align	128
        .global         _Z16printThreadIndexPiii
        .type           _Z16printThreadIndexPiii,@function
        .size           _Z16printThreadIndexPiii,(.L_x_4 - _Z16printThreadIndexPiii)
        .other          _Z16printThreadIndexPiii,@"STO_CUDA_ENTRY STV_DEFAULT"
_Z16printThreadIndexPiii:
.text._Z16printThreadIndexPiii:
[----:B------:R-:W0:Y:S01]  /*0000*/  LDC R1, c[0x0][0x37c] ;  /* 0x0000df00ff017b82 */ /* 0x000e220000000800 */
[----:B------:R-:W1:Y:S01]  /*0010*/  S2R R16, SR_TID.X ;  /* 0x0000000000107919 */ /* 0x000e620000002100 */
[----:B------:R-:W2:Y:S06]  /*0020*/  LDCU UR6, c[0x0][0x2fc] ;  /* 0x00005f80ff0677ac */ /* 0x000eac0008000800 */
[----:B------:R-:W3:Y:S01]  /*0030*/  LDC.64 R2, c[0x0][0x380] ;  /* 0x0000e000ff027b82 */ /* 0x000ee20000000a00 */
[----:B0-----:R-:W-:Y:S01]  /*0040*/  IADD3 R1, PT, PT, R1, -0x20, RZ ;  /* 0xffffffe001017810 */ /* 0x001fe20007ffe0ff */
[----:B------:R-:W1:Y:S01]  /*0050*/  S2R R18, SR_CTAID.X ;  /* 0x0000000000127919 */ /* 0x000e620000002500 */
[----:B------:R-:W1:Y:S01]  /*0060*/  LDCU UR7, c[0x0][0x360] ;  /* 0x00006c00ff0777ac */ /* 0x000e620008000800 */
[----:B------:R-:W0:Y:S01]  /*0070*/  S2R R17, SR_TID.Y ;  /* 0x0000000000117919 */ /* 0x000e220000002200 */
[----:B------:R-:W0:Y:S01]  /*0080*/  LDCU UR8, c[0x0][0x364] ;  /* 0x00006c80ff0877ac */ /* 0x000e220008000800 */
[----:B------:R-:W0:Y:S01]  /*0090*/  S2R R19, SR_CTAID.Y ;  /* 0x0000000000137919 */ /* 0x000e220000002600 */
[----:B------:R-:W4:Y:S01]  /*00a0*/  LDCU UR9, c[0x0][0x388] ;  /* 0x00007100ff0977ac */ /* 0x000f220008000800 */
[----:B------:R-:W5:Y:S01]  /*00b0*/  LDCU.64 UR4, c[0x0][0x358] ;  /* 0x00006b00ff0477ac */ /* 0x000f620008000a00 */
[----:B-1----:R-:W-:-:S02]  /*00c0*/  IMAD R8, R18, UR7, R16 ;  /* 0x0000000712087c24 */ /* 0x002fc4000f8e0210 */
[----:B0-----:R-:W-:-:S04]  /*00d0*/  IMAD R9, R19, UR8, R17 ;  /* 0x0000000813097c24 */ /* 0x001fc8000f8e0211 */
[----:B----4-:R-:W-:Y:S01]  /*00e0*/  IMAD R10, R9, UR9, R8 ;  /* 0x00000009090a7c24 */ /* 0x010fe2000f8e0208 */
[----:B------:R-:W-:Y:S01]  /*00f0*/  MOV R0, 0x8 ;  /* 0x0000000800007802 */ /* 0x000fe20000000f00 */
[----:B------:R0:W-:Y:S01]  /*0100*/  STL.128 [R1], R16 ;  /* 0x0000001001007387 */ /* 0x0001e20000100c00 */
[----:B------:R-:W1:Y:S01]  /*0110*/  LDCU.64 UR8, c[0x4][URZ] ;  /* 0x01000000ff0877ac */ /* 0x000e620008000a00 */
[----:B---3--:R-:W-:-:S05]  /*0120*/  IMAD.WIDE.U32 R2, R10, 0x4, R2 ;  /* 0x000000040a027825 */ /* 0x008fca00078e0002 */
[----:B-----5:R-:W3:Y:S01]  /*0130*/  LDG.E R11, desc[UR4][R2.64] ;  /* 0x00000004020b7981 */ /* 0x020ee2000c1e1900 */
[----:B------:R-:W4:Y:S01]  /*0140*/  LDCU UR4, c[0x0][0x2f8] ;  /* 0x00005f00ff0477ac */ /* 0x000f220008000800 */
[----:B------:R0:W0:Y:S01]  /*0150*/  LDC.64 R12, c[0x4][R0] ;  /* 0x01000000000c7b82 */ /* 0x0000220000000a00 */
[----:B-1----:R-:W-:Y:S02]  /*0160*/  MOV R4, UR8 ;  /* 0x0000000800047c02 */ /* 0x002fe40008000f00 */
[----:B------:R-:W-:Y:S02]  /*0170*/  MOV R5, UR9 ;  /* 0x0000000900057c02 */ /* 0x000fe40008000f00 */
[----:B----4-:R-:W-:-:S04]  /*0180*/  IADD3 R6, P0, PT, R1, UR4, RZ ;  /* 0x0000000401067c10 */ /* 0x010fc8000ff1e0ff */
[----:B--2---:R-:W-:Y:S01]  /*0190*/  IADD3.X R7, PT, PT, RZ, UR6, RZ, P0, !PT ;  /* 0x00000006ff077c10 */ /* 0x004fe200087fe4ff */
[----:B0--3--:R1:W-:Y:S08]  /*01a0*/  STL.128 [R1+0x10], R8 ;  /* 0x0000100801007387 */ /* 0x0093f00000100c00 */
[----:B------:R-:W-:-:S07]  /*01b0*/  LEPC R20, `(.L_x_1) ;  /* 0x000000001014794e */ /* 0x000fce0000000000 */
[----:B-1----:R-:W-:Y:S05]  /*01c0*/  CALL.ABS.NOINC R12 ;  /* 0x000000000c007343 */ /* 0x002fea0003c00000 */
.L_x_1:
[----:B------:R-:W-:Y:S05]  /*01d0*/  EXIT ;  /* 0x000000000000794d */ /* 0x000fea0003800000 */
.L_x_2:
        /* <DEDUP_REMOVED lines=10> */
.L_x_4:


//--------------------- .nv.global.init           --------------------------
	.section	.nv.global.init,"aw",@progbits
.nv.global.init:
	.type		$str,@object
	.size		$str,(.L_0 - $str)
$str:
        /*0000*/ 	.byte	0x74, 0x68, 0x72, 0x65, 0x61, 0x64, 0x5f, 0x69, 0x64, 0x20, 0x28, 0x25, 0x64, 0x2c, 0x25, 0x64
        /*0010*/ 	.byte	0x29, 0x20, 0x62, 0x6c, 0x6f, 0x63, 0x6b, 0x5f, 0x69, 0x64, 0x20, 0x28, 0x25, 0x64, 0x2c, 0x25
        /*0020*/ 	.byte	0x64, 0x29, 0x20, 0x63, 0x6f, 0x6f, 0x72, 0x64, 0x69, 0x6e, 0x61, 0x74, 0x65, 0x20, 0x28, 0x25
        /*0030*/ 	.byte	0x64, 0x2c, 0x25, 0x64, 0x29, 0x20, 0x67, 0x6c, 0x6f, 0x62, 0x61, 0x6c, 0x20, 0x69, 0x6e, 0x64
        /*0040*/ 	.byte	0x65, 0x78, 0x20, 0x25, 0x32, 0x64, 0x20, 0x69, 0x76, 0x61, 0x6c, 0x20, 0x25, 0x32, 0x64, 0x0a
        /*0050*/ 	.byte	0x00
.L_0:


//--------------------- .nv.shared.reserved.0     --------------------------
	.section	.nv.shared.reserved.0,"aw",@nobits
	.weak		__nv_reservedSMEM_offset_0_alias
	.size		__nv_reservedSMEM_offset_0_alias, 0, 64
	.other		__nv_reservedSMEM_offset_0_alias,@"STO_CUDA_RESERVED_SHARED STV_DEFAULT"
__nv_reservedSMEM_offset_0_alias:
	.zero		0
	.zero		64


//--------------------- .nv.constant0._Z16sumMatrixOnGPU2DPfS_S_ii --------------------------
	.section	.nv.constant0._Z16sumMatrixOnGPU2DPfS_S_ii,"a",@progbits
	.sectionflags	@""
	.align	4
.nv.constant0._Z16sumMatrixOnGPU2DPfS_S_ii:
	.zero		928


//--------------------- .nv.constant0._Z16printThreadIndexPiii --------------------------
	.section	.nv.constant0._Z16printThreadIndexPiii,"a",@progbits
	.sectionflags	@""
	.align	4
.nv.constant0._Z16printThreadIndexPiii:
	.zero		912


//--------------------- SYMBOLS --------------------------

	.type		.nv.reservedSmem.offset0,@object
	.size		.nv.reservedSmem.offset0,0x4
	.type		vprintf,@function
